//
// Generated by NVIDIA NVVM Compiler
//
// Compiler Build ID: CL-36424714
// Cuda compilation tools, release 13.0, V13.0.88
// Based on NVVM 20.0.0
//

.version 9.0
.target sm_100
.address_size 64

	// .globl	_Z17kernel_reduce_sumIiEvPKT_PS0_mmm

.visible .entry _Z17kernel_reduce_sumIiEvPKT_PS0_mmm(
	.param .u64 .ptr .align 1 _Z17kernel_reduce_sumIiEvPKT_PS0_mmm_param_0,
	.param .u64 .ptr .align 1 _Z17kernel_reduce_sumIiEvPKT_PS0_mmm_param_1,
	.param .u64 _Z17kernel_reduce_sumIiEvPKT_PS0_mmm_param_2,
	.param .u64 _Z17kernel_reduce_sumIiEvPKT_PS0_mmm_param_3,
	.param .u64 _Z17kernel_reduce_sumIiEvPKT_PS0_mmm_param_4
)
{
	.reg .pred 	%p<11>;
	.reg .b32 	%r<87>;
	.reg .b64 	%rd<91>;

	ld.param.u64 	%rd41, [_Z17kernel_reduce_sumIiEvPKT_PS0_mmm_param_0];
	ld.param.u64 	%rd39, [_Z17kernel_reduce_sumIiEvPKT_PS0_mmm_param_1];
	ld.param.u64 	%rd42, [_Z17kernel_reduce_sumIiEvPKT_PS0_mmm_param_2];
	ld.param.u64 	%rd43, [_Z17kernel_reduce_sumIiEvPKT_PS0_mmm_param_3];
	ld.param.u64 	%rd40, [_Z17kernel_reduce_sumIiEvPKT_PS0_mmm_param_4];
	cvta.to.global.u64 	%rd1, %rd41;
	mov.u32 	%r14, %tid.x;
	mov.u32 	%r15, %ntid.x;
	mov.u32 	%r16, %ctaid.x;
	mad.lo.s32 	%r17, %r15, %r16, %r14;
	cvt.u64.u32 	%rd2, %r17;
	mul.lo.s64 	%rd3, %rd43, %rd42;
	setp.le.u64 	%p1, %rd3, %rd2;
	@%p1 bra 	$L__BB0_15;
	setp.eq.s64 	%p2, %rd40, 0;
	mov.b32 	%r86, 0;
	@%p2 bra 	$L__BB0_14;
	and.b64  	%rd4, %rd40, 15;
	setp.lt.u64 	%p3, %rd40, 16;
	mov.b32 	%r86, 0;
	mov.u64 	%rd86, %rd2;
	@%p3 bra 	$L__BB0_5;
	and.b64  	%rd83, %rd40, -16;
	shl.b64 	%rd6, %rd3, 4;
	shl.b64 	%rd44, %rd2, 2;
	add.s64 	%rd84, %rd1, %rd44;
	shl.b64 	%rd8, %rd3, 6;
	mul.lo.s64 	%rd9, %rd3, 12;
	mul.lo.s64 	%rd10, %rd3, 20;
	mul.lo.s64 	%rd11, %rd3, 24;
	mul.lo.s64 	%rd12, %rd3, 28;
	shl.b64 	%rd13, %rd3, 5;
	mul.lo.s64 	%rd14, %rd3, 40;
	mul.lo.s64 	%rd15, %rd3, 44;
	mul.lo.s64 	%rd16, %rd3, 48;
	mul.lo.s64 	%rd17, %rd3, 52;
	mul.lo.s64 	%rd18, %rd3, 56;
	mul.lo.s64 	%rd19, %rd3, 60;
	mov.b32 	%r86, 0;
	mov.u64 	%rd86, %rd2;
$L__BB0_4:
	.pragma "nounroll";
	ld.global.nc.u32 	%r22, [%rd84];
	add.s32 	%r23, %r22, %r86;
	shl.b64 	%rd45, %rd3, 2;
	add.s64 	%rd46, %rd84, %rd45;
	ld.global.nc.u32 	%r24, [%rd46];
	add.s32 	%r25, %r24, %r23;
	shl.b64 	%rd47, %rd3, 3;
	add.s64 	%rd48, %rd84, %rd47;
	ld.global.nc.u32 	%r26, [%rd48];
	add.s32 	%r27, %r26, %r25;
	add.s64 	%rd49, %rd84, %rd9;
	ld.global.nc.u32 	%r28, [%rd49];
	add.s32 	%r29, %r28, %r27;
	add.s64 	%rd50, %rd84, %rd6;
	ld.global.nc.u32 	%r30, [%rd50];
	add.s32 	%r31, %r30, %r29;
	add.s64 	%rd51, %rd84, %rd10;
	ld.global.nc.u32 	%r32, [%rd51];
	add.s32 	%r33, %r32, %r31;
	add.s64 	%rd52, %rd84, %rd11;
	ld.global.nc.u32 	%r34, [%rd52];
	add.s32 	%r35, %r34, %r33;
	add.s64 	%rd53, %rd84, %rd12;
	ld.global.nc.u32 	%r36, [%rd53];
	add.s32 	%r37, %r36, %r35;
	add.s64 	%rd54, %rd84, %rd13;
	ld.global.nc.u32 	%r38, [%rd54];
	add.s32 	%r39, %r38, %r37;
	mad.lo.s64 	%rd55, %rd3, 36, %rd84;
	ld.global.nc.u32 	%r40, [%rd55];
	add.s32 	%r41, %r40, %r39;
	add.s64 	%rd56, %rd84, %rd14;
	ld.global.nc.u32 	%r42, [%rd56];
	add.s32 	%r43, %r42, %r41;
	add.s64 	%rd57, %rd84, %rd15;
	ld.global.nc.u32 	%r44, [%rd57];
	add.s32 	%r45, %r44, %r43;
	add.s64 	%rd58, %rd84, %rd16;
	ld.global.nc.u32 	%r46, [%rd58];
	add.s32 	%r47, %r46, %r45;
	add.s64 	%rd59, %rd84, %rd17;
	ld.global.nc.u32 	%r48, [%rd59];
	add.s32 	%r49, %r48, %r47;
	add.s64 	%rd60, %rd84, %rd18;
	ld.global.nc.u32 	%r50, [%rd60];
	add.s32 	%r51, %r50, %r49;
	add.s64 	%rd61, %rd84, %rd19;
	ld.global.nc.u32 	%r52, [%rd61];
	add.s32 	%r86, %r52, %r51;
	add.s64 	%rd86, %rd86, %rd6;
	add.s64 	%rd84, %rd84, %rd8;
	add.s64 	%rd83, %rd83, -16;
	setp.ne.s64 	%p4, %rd83, 0;
	@%p4 bra 	$L__BB0_4;
$L__BB0_5:
	setp.eq.s64 	%p5, %rd4, 0;
	@%p5 bra 	$L__BB0_14;
	and.b64  	%rd27, %rd40, 7;
	setp.lt.u64 	%p6, %rd4, 8;
	@%p6 bra 	$L__BB0_8;
	shl.b64 	%rd62, %rd86, 2;
	add.s64 	%rd63, %rd1, %rd62;
	ld.global.nc.u32 	%r54, [%rd63];
	add.s32 	%r55, %r54, %r86;
	shl.b64 	%rd64, %rd3, 2;
	add.s64 	%rd65, %rd63, %rd64;
	ld.global.nc.u32 	%r56, [%rd65];
	add.s32 	%r57, %r56, %r55;
	add.s64 	%rd66, %rd65, %rd64;
	ld.global.nc.u32 	%r58, [%rd66];
	add.s32 	%r59, %r58, %r57;
	add.s64 	%rd67, %rd66, %rd64;
	ld.global.nc.u32 	%r60, [%rd67];
	add.s32 	%r61, %r60, %r59;
	add.s64 	%rd68, %rd67, %rd64;
	ld.global.nc.u32 	%r62, [%rd68];
	add.s32 	%r63, %r62, %r61;
	add.s64 	%rd69, %rd68, %rd64;
	ld.global.nc.u32 	%r64, [%rd69];
	add.s32 	%r65, %r64, %r63;
	add.s64 	%rd70, %rd69, %rd64;
	ld.global.nc.u32 	%r66, [%rd70];
	add.s32 	%r67, %r66, %r65;
	add.s64 	%rd71, %rd70, %rd64;
	ld.global.nc.u32 	%r68, [%rd71];
	add.s32 	%r86, %r68, %r67;
	shl.b64 	%rd72, %rd3, 3;
	add.s64 	%rd86, %rd72, %rd86;
$L__BB0_8:
	setp.eq.s64 	%p7, %rd27, 0;
	@%p7 bra 	$L__BB0_14;
	and.b64  	%rd89, %rd40, 3;
	setp.lt.u64 	%p8, %rd27, 4;
	@%p8 bra 	$L__BB0_11;
	shl.b64 	%rd73, %rd86, 2;
	add.s64 	%rd74, %rd1, %rd73;
	ld.global.nc.u32 	%r70, [%rd74];
	add.s32 	%r71, %r70, %r86;
	shl.b64 	%rd75, %rd3, 2;
	add.s64 	%rd76, %rd74, %rd75;
	ld.global.nc.u32 	%r72, [%rd76];
	add.s32 	%r73, %r72, %r71;
	add.s64 	%rd77, %rd76, %rd75;
	ld.global.nc.u32 	%r74, [%rd77];
	add.s32 	%r75, %r74, %r73;
	add.s64 	%rd78, %rd77, %rd75;
	ld.global.nc.u32 	%r76, [%rd78];
	add.s32 	%r86, %r76, %r75;
	add.s64 	%rd86, %rd75, %rd86;
$L__BB0_11:
	setp.eq.s64 	%p9, %rd89, 0;
	@%p9 bra 	$L__BB0_14;
	shl.b64 	%rd79, %rd86, 2;
	add.s64 	%rd90, %rd1, %rd79;
	shl.b64 	%rd34, %rd3, 2;
$L__BB0_13:
	.pragma "nounroll";
	ld.global.nc.u32 	%r77, [%rd90];
	add.s32 	%r86, %r77, %r86;
	add.s64 	%rd90, %rd90, %rd34;
	add.s64 	%rd89, %rd89, -1;
	setp.ne.s64 	%p10, %rd89, 0;
	@%p10 bra 	$L__BB0_13;
$L__BB0_14:
	cvta.to.global.u64 	%rd80, %rd39;
	shl.b64 	%rd81, %rd2, 2;
	add.s64 	%rd82, %rd80, %rd81;
	st.global.u32 	[%rd82], %r86;
$L__BB0_15:
	ret;

}


// ===== COMPILED SASS (sm_100) =====

	.target	sm_100

	.elftype	@"ET_EXEC"


//--------------------- .note.nv.tkinfo           --------------------------
	.section	.note.nv.tkinfo,"",@"SHT_NOTE"
	.sectionflags	@"SHF_NOTE_NV_TKINFO"
	.tkinfo
        /*0018*/ 	.word	0x00000002
        /*0030*/ 	.string	""
        /*0030*/ 	.string	"ptxas"
        /*0030*/ 	.string	"Cuda compilation tools, release 13.0, V13.0.88"
        /*0030*/ 	.string	"Build cuda_13.0.r13.0/compiler.36424714_0"
        /*0030*/ 	.string	"-arch sm_100 -m 64 "



//--------------------- .note.nv.cuinfo           --------------------------
	.section	.note.nv.cuinfo,"",@"SHT_NOTE"
	.sectionflags	@"SHF_NOTE_NV_CUINFO"
        /*0018*/ 	.short	0x0002
        /*001a*/ 	.short	0x0064
        /*001c*/ 	.short	0x0082
	.zero		2


//--------------------- .nv.info                  --------------------------
	.section	.nv.info,"",@"SHT_CUDA_INFO"
	.align	4


	//----- nvinfo : EIATTR_REGCOUNT
	.align		4
        /*0000*/ 	.byte	0x04, 0x2f
        /*0002*/ 	.short	(.L_1 - .L_0)
	.align		4
.L_0:
        /*0004*/ 	.word	index@(_Z17kernel_reduce_sumIiEvPKT_PS0_mmm)
        /*0008*/ 	.word	0x00000020


	//----- nvinfo : EIATTR_FRAME_SIZE
	.align		4
.L_1:
        /*000c*/ 	.byte	0x04, 0x11
        /*000e*/ 	.short	(.L_3 - .L_2)
	.align		4
.L_2:
        /*0010*/ 	.word	index@(_Z17kernel_reduce_sumIiEvPKT_PS0_mmm)
        /*0014*/ 	.word	0x00000000


	//----- nvinfo : EIATTR_MIN_STACK_SIZE
	.align		4
.L_3:
        /*0018*/ 	.byte	0x04, 0x12
        /*001a*/ 	.short	(.L_5 - .L_4)
	.align		4
.L_4:
        /*001c*/ 	.word	index@(_Z17kernel_reduce_sumIiEvPKT_PS0_mmm)
        /*0020*/ 	.word	0x00000000
.L_5:


//--------------------- .nv.compat                --------------------------
	.section	.nv.compat,"",@"SHT_CUDA_COMPAT_INFO"
	.align	4
        /*0000*/ 	.byte	0x02, 0x09, 0x00, 0x00, 0x02, 0x02, 0x01, 0x00, 0x02, 0x05, 0x05, 0x00, 0x03, 0x07, 0x01, 0x01
        /*0010*/ 	.byte	0x02, 0x03, 0x00, 0x00, 0x02, 0x06, 0x01, 0x00, 0x04, 0x0b, 0x08, 0x00, 0x09, 0x00, 0x00, 0x00
        /*0020*/ 	.byte	0x00, 0x00, 0x00, 0x00


//--------------------- .nv.info._Z17kernel_reduce_sumIiEvPKT_PS0_mmm --------------------------
	.section	.nv.info._Z17kernel_reduce_sumIiEvPKT_PS0_mmm,"",@"SHT_CUDA_INFO"
	.sectionflags	@""
	.align	4


	//----- nvinfo : EIATTR_CUDA_API_VERSION
	.align		4
        /*0000*/ 	.byte	0x04, 0x37
        /*0002*/ 	.short	(.L_7 - .L_6)
.L_6:
        /*0004*/ 	.word	0x00000082


	//----- nvinfo : EIATTR_KPARAM_INFO
	.align		4
.L_7:
        /*0008*/ 	.byte	0x04, 0x17
        /*000a*/ 	.short	(.L_9 - .L_8)
.L_8:
        /*000c*/ 	.word	0x00000000
        /*0010*/ 	.short	0x0004
        /*0012*/ 	.short	0x0020
        /*0014*/ 	.byte	0x00, 0xf0, 0x21, 0x00


	//----- nvinfo : EIATTR_KPARAM_INFO
	.align		4
.L_9:
        /*0018*/ 	.byte	0x04, 0x17
        /*001a*/ 	.short	(.L_11 - .L_10)
.L_10:
        /*001c*/ 	.word	0x00000000
        /*0020*/ 	.short	0x0003
        /*0022*/ 	.short	0x0018
        /*0024*/ 	.byte	0x00, 0xf0, 0x21, 0x00


	//----- nvinfo : EIATTR_KPARAM_INFO
	.align		4
.L_11:
        /*0028*/ 	.byte	0x04, 0x17
        /*002a*/ 	.short	(.L_13 - .L_12)
.L_12:
        /*002c*/ 	.word	0x00000000
        /*0030*/ 	.short	0x0002
        /*0032*/ 	.short	0x0010
        /*0034*/ 	.byte	0x00, 0xf0, 0x21, 0x00


	//----- nvinfo : EIATTR_KPARAM_INFO
	.align		4
.L_13:
        /*0038*/ 	.byte	0x04, 0x17
        /*003a*/ 	.short	(.L_15 - .L_14)
.L_14:
        /*003c*/ 	.word	0x00000000
        /*0040*/ 	.short	0x0001
        /*0042*/ 	.short	0x0008
        /*0044*/ 	.byte	0x00, 0xf5, 0x21, 0x00


	//----- nvinfo : EIATTR_KPARAM_INFO
	.align		4
.L_15:
        /*0048*/ 	.byte	0x04, 0x17
        /*004a*/ 	.short	(.L_17 - .L_16)
.L_16:
        /*004c*/ 	.word	0x00000000
        /*0050*/ 	.short	0x0000
        /*0052*/ 	.short	0x0000
        /*0054*/ 	.byte	0x00, 0xf5, 0x21, 0x00


	//----- nvinfo : EIATTR_SPARSE_MMA_MASK
	.align		4
.L_17:
        /*0058*/ 	.byte	0x03, 0x50
        /*005a*/ 	.short	0x0000


	//----- nvinfo : EIATTR_MAXREG_COUNT
	.align		4
        /*005c*/ 	.byte	0x03, 0x1b
        /*005e*/ 	.short	0x00ff


	//----- nvinfo : EIATTR_MERCURY_ISA_VERSION
	.align		4
        /*0060*/ 	.byte	0x03, 0x5f
        /*0062*/ 	.short	0x0101


	//----- nvinfo : EIATTR_VRC_CTA_INIT_COUNT
	.align		4
        /*0064*/ 	.byte	0x02, 0x4a
	.zero		1
	.zero		1


	//----- nvinfo : EIATTR_EXIT_INSTR_OFFSETS
	.align		4
        /*0068*/ 	.byte	0x04, 0x1c
        /*006a*/ 	.short	(.L_19 - .L_18)


	//   ....[0]....
.L_18:
        /*006c*/ 	.word	0x000000d0


	//   ....[1]....
        /*0070*/ 	.word	0x00000cc0


	//----- nvinfo : EIATTR_CBANK_PARAM_SIZE
	.align		4
.L_19:
        /*0074*/ 	.byte	0x03, 0x19
        /*0076*/ 	.short	0x0028


	//----- nvinfo : EIATTR_PARAM_CBANK
	.align		4
        /*0078*/ 	.byte	0x04, 0x0a
        /*007a*/ 	.short	(.L_21 - .L_20)
	.align		4
.L_20:
        /*007c*/ 	.word	index@(.nv.constant0._Z17kernel_reduce_sumIiEvPKT_PS0_mmm)
        /*0080*/ 	.short	0x0380
        /*0082*/ 	.short	0x0028


	//----- nvinfo : EIATTR_SW_WAR
	.align		4
.L_21:
        /*0084*/ 	.byte	0x04, 0x36
        /*0086*/ 	.short	(.L_23 - .L_22)
.L_22:
        /*0088*/ 	.word	0x00000008
.L_23:


//--------------------- .nv.callgraph             --------------------------
	.section	.nv.callgraph,"",@"SHT_CUDA_CALLGRAPH"
	.align	4
	.sectionentsize	8
	.align		4
        /*0000*/ 	.word	0x00000000
	.align		4
        /*0004*/ 	.word	0xffffffff
	.align		4
        /*0008*/ 	.word	0x00000000
	.align		4
        /*000c*/ 	.word	0xfffffffe
	.align		4
        /*0010*/ 	.word	0x00000000
	.align		4
        /*0014*/ 	.word	0xfffffffd
	.align		4
        /*0018*/ 	.word	0x00000000
	.align		4
        /*001c*/ 	.word	0xfffffffc


//--------------------- .text._Z17kernel_reduce_sumIiEvPKT_PS0_mmm --------------------------
	.section	.text._Z17kernel_reduce_sumIiEvPKT_PS0_mmm,"ax",@progbits
	.align	128
        .global         _Z17kernel_reduce_sumIiEvPKT_PS0_mmm
        .type           _Z17kernel_reduce_sumIiEvPKT_PS0_mmm,@function
        .size           _Z17kernel_reduce_sumIiEvPKT_PS0_mmm,(.L_x_7 - _Z17kernel_reduce_sumIiEvPKT_PS0_mmm)
        .other          _Z17kernel_reduce_sumIiEvPKT_PS0_mmm,@"STO_CUDA_ENTRY STV_DEFAULT"
_Z17kernel_reduce_sumIiEvPKT_PS0_mmm:
.text._Z17kernel_reduce_sumIiEvPKT_PS0_mmm:
[----:B------:R-:W-:Y:S01]  /*0000*/  LDC R1, c[0x0][0x37c] ;  /* 0x0000df00ff017b82 */ /* 0x000fe20000000800 */
[----:B------:R-:W0:Y:S07]  /*0010*/  S2R R0, SR_TID.X ;  /* 0x0000000000007919 */ /* 0x000e2e0000002100 */
[----:B------:R-:W1:Y:S01]  /*0020*/  LDC.64 R6, c[0x0][0x390] ;  /* 0x0000e400ff067b82 */ /* 0x000e620000000a00 */
[----:B------:R-:W0:Y:S01]  /*0030*/  LDCU UR4, c[0x0][0x360] ;  /* 0x00006c00ff0477ac */ /* 0x000e220008000800 */
[----:B------:R-:W0:Y:S06]  /*0040*/  S2R R3, SR_CTAID.X ;  /* 0x0000000000037919 */ /* 0x000e2c0000002500 */
[----:B------:R-:W1:Y:S02]  /*0050*/  LDC.64 R4, c[0x0][0x398] ;  /* 0x0000e600ff047b82 */ /* 0x000e640000000a00 */
[----:B-1----:R-:W-:-:S02]  /*0060*/  IMAD R2, R5, R6, RZ ;  /* 0x0000000605027224 */ /* 0x002fc400078e02ff */
[----:B------:R-:W-:-:S04]  /*0070*/  IMAD.WIDE.U32 R16, R4, R6, RZ ;  /* 0x0000000604107225 */ /* 0x000fc800078e00ff */
[----:B0-----:R-:W-:Y:S02]  /*0080*/  IMAD R0, R3, UR4, R0 ;  /* 0x0000000403007c24 */ /* 0x001fe4000f8e0200 */
[----:B------:R-:W-:-:S03]  /*0090*/  IMAD R3, R4, R7, R2 ;  /* 0x0000000704037224 */ /* 0x000fc600078e0202 */
[----:B------:R-:W-:Y:S01]  /*00a0*/  ISETP.GT.U32.AND P0, PT, R16, R0, PT ;  /* 0x000000001000720c */ /* 0x000fe20003f04070 */
[----:B------:R-:W-:-:S05]  /*00b0*/  IMAD.IADD R2, R17, 0x1, R3 ;  /* 0x0000000111027824 */ /* 0x000fca00078e0203 */
[----:B------:R-:W-:-:S13]  /*00c0*/  ISETP.GT.U32.AND.EX P0, PT, R2, RZ, PT, P0 ;  /* 0x000000ff0200720c */ /* 0x000fda0003f04100 */
[----:B------:R-:W-:Y:S05]  /*00d0*/  @!P0 EXIT ;  /* 0x000000000000894d */ /* 0x000fea0003800000 */
[----:B------:R-:W0:Y:S01]  /*00e0*/  LDCU.64 UR4, c[0x0][0x3a0] ;  /* 0x00007400ff0477ac */ /* 0x000e220008000a00 */
[----:B------:R-:W-:Y:S01]  /*00f0*/  IMAD.MOV.U32 R9, RZ, RZ, RZ ;  /* 0x000000ffff097224 */ /* 0x000fe200078e00ff */
[----:B------:R-:W1:Y:S01]  /*0100*/  LDCU.64 UR6, c[0x0][0x358] ;  /* 0x00006b00ff0677ac */ /* 0x000e620008000a00 */
[----:B0-----:R-:W-:-:S04]  /*0110*/  UISETP.NE.U32.AND UP0, UPT, UR4, URZ, UPT ;  /* 0x000000ff0400728c */ /* 0x001fc8000bf05070 */
[----:B------:R-:W-:-:S09]  /*0120*/  UISETP.NE.AND.EX UP0, UPT, UR5, URZ, UPT, UP0 ;  /* 0x000000ff0500728c */ /* 0x000fd2000bf05300 */
[----:B-1----:R-:W-:Y:S05]  /*0130*/  BRA.U !UP0, `(.L_x_0) ;  /* 0x0000000908d07547 */ /* 0x002fea000b800000 */
[----:B------:R-:W-:Y:S01]  /*0140*/  UISETP.GE.U32.AND UP1, UPT, UR4, 0x10, UPT ;  /* 0x000000100400788c */ /* 0x000fe2000bf26070 */
[----:B------:R-:W-:Y:S01]  /*0150*/  HFMA2 R3, -RZ, RZ, 0, 0 ;  /* 0x00000000ff037431 */ /* 0x000fe200000001ff */
[----:B------:R-:W-:Y:S01]  /*0160*/  ULOP3.LUT UR9, UR4, 0xf, URZ, 0xc0, !UPT ;  /* 0x0000000f04097892 */ /* 0x000fe2000f8ec0ff */
[----:B------:R-:W-:Y:S01]  /*0170*/  IMAD.MOV.U32 R9, RZ, RZ, RZ ;  /* 0x000000ffff097224 */ /* 0x000fe200078e00ff */
[----:B------:R-:W-:Y:S01]  /*0180*/  UISETP.GE.U32.AND.EX UP1, UPT, UR5, URZ, UPT, UP1 ;  /* 0x000000ff0500728c */ /* 0x000fe2000bf26110 */
[----:B------:R-:W-:Y:S01]  /*0190*/  IMAD.MOV.U32 R6, RZ, RZ, R0 ;  /* 0x000000ffff067224 */ /* 0x000fe200078e0000 */
[----:B------:R-:W-:-:S04]  /*01a0*/  UISETP.NE.U32.AND UP0, UPT, UR9, URZ, UPT ;  /* 0x000000ff0900728c */ /* 0x000fc8000bf05070 */
[----:B------:R-:W-:-:S03]  /*01b0*/  UISETP.NE.AND.EX UP0, UPT, URZ, URZ, UPT, UP0 ;  /* 0x000000ffff00728c */ /* 0x000fc6000bf05300 */
[----:B------:R-:W-:Y:S08]  /*01c0*/  BRA.U !UP1, `(.L_x_1) ;  /* 0x0000000509607547 */ /* 0x000ff0000b800000 */
[----:B------:R-:W0:Y:S01]  /*01d0*/  LDCU.64 UR10, c[0x0][0x380] ;  /* 0x00007000ff0a77ac */ /* 0x000e220008000a00 */
[C-C-:B------:R-:W-:Y:S01]  /*01e0*/  SHF.L.U64.HI R10, R16.reuse, 0x4, R2.reuse ;  /* 0x00000004100a7819 */ /* 0x140fe20000010202 */
[C---:B------:R-:W-:Y:S01]  /*01f0*/  IMAD.SHL.U32 R7, R16.reuse, 0x10, RZ ;  /* 0x0000001010077824 */ /* 0x040fe200078e00ff */
[C-C-:B------:R-:W-:Y:S01]  /*0200*/  SHF.L.U64.HI R12, R16.reuse, 0x6, R2.reuse ;  /* 0x00000006100c7819 */ /* 0x140fe20000010202 */
[----:B------:R-:W-:Y:S01]  /*0210*/  IMAD.MOV.U32 R9, RZ, RZ, RZ ;  /* 0x000000ffff097224 */ /* 0x000fe200078e00ff */
[C---:B------:R-:W-:Y:S01]  /*0220*/  SHF.L.U64.HI R14, R16.reuse, 0x5, R2 ;  /* 0x00000005100e7819 */ /* 0x040fe20000010202 */
[----:B------:R-:W-:Y:S01]  /*0230*/  IMAD.MOV.U32 R6, RZ, RZ, R0 ;  /* 0x000000ffff067224 */ /* 0x000fe200078e0000 */
[C-C-:B------:R-:W-:Y:S01]  /*0240*/  SHF.L.U64.HI R22, R16.reuse, 0x2, R2.reuse ;  /* 0x0000000210167819 */ /* 0x140fe20000010202 */
[----:B------:R-:W-:Y:S01]  /*0250*/  IMAD.MOV.U32 R3, RZ, RZ, RZ ;  /* 0x000000ffff037224 */ /* 0x000fe200078e00ff */
[----:B------:R-:W-:Y:S01]  /*0260*/  SHF.L.U64.HI R8, R16, 0x3, R2 ;  /* 0x0000000310087819 */ /* 0x000fe20000010202 */
[----:B------:R-:W1:Y:S01]  /*0270*/  LDCU UR8, c[0x0][0x3a4] ;  /* 0x00007480ff0877ac */ /* 0x000e620008000800 */
[----:B------:R-:W-:Y:S01]  /*0280*/  ULOP3.LUT UR5, UR4, 0xfffffff0, URZ, 0xc0, !UPT ;  /* 0xfffffff004057892 */ /* 0x000fe2000f8ec0ff */
[----:B0-----:R-:W-:-:S04]  /*0290*/  LEA R4, P0, R0, UR10, 0x2 ;  /* 0x0000000a00047c11 */ /* 0x001fc8000f8010ff */
[----:B------:R-:W-:-:S09]  /*02a0*/  LEA.HI.X R5, R0, UR11, RZ, 0x2, P0 ;  /* 0x0000000b00057c11 */ /* 0x000fd200080f14ff */
.L_x_2:
[----:B------:R-:W-:Y:S01]  /*02b0*/  LEA R18, P0, R16, R4, 0x2 ;  /* 0x0000000410127211 */ /* 0x000fe200078010ff */
[----:B------:R-:W2:Y:S03]  /*02c0*/  LDG.E.CONSTANT R20, desc[UR6][R4.64] ;  /* 0x0000000604147981 */ /* 0x000ea6000c1e9900 */
[----:B------:R-:W-:-:S05]  /*02d0*/  IADD3.X R19, PT, PT, R5, R22, RZ, P0, !PT ;  /* 0x0000001605137210 */ /* 0x000fca00007fe4ff */
[----:B------:R-:W2:Y:S01]  /*02e0*/  LDG.E.CONSTANT R18, desc[UR6][R18.64] ;  /* 0x0000000612127981 */ /* 0x000ea2000c1e9900 */
[----:B------:R-:W-:Y:S01]  /*02f0*/  LEA R24, P0, R16, R4, 0x3 ;  /* 0x0000000410187211 */ /* 0x000fe200078018ff */
[----:B------:R-:W-:Y:S02]  /*0300*/  IMAD R11, R2, 0xc, RZ ;  /* 0x0000000c020b7824 */ /* 0x000fe400078e02ff */
[----:B------:R-:W-:-:S04]  /*0310*/  IMAD.WIDE.U32 R28, R16, 0xc, R4 ;  /* 0x0000000c101c7825 */ /* 0x000fc800078e0004 */
[----:B------:R-:W-:Y:S02]  /*0320*/  IMAD.X R25, R5, 0x1, R8, P0 ;  /* 0x0000000105197824 */ /* 0x000fe400000e0608 */
[----:B------:R-:W-:Y:S02]  /*0330*/  IMAD.IADD R29, R29, 0x1, R11 ;  /* 0x000000011d1d7824 */ /* 0x000fe400078e020b */
[----:B------:R-:W-:Y:S01]  /*0340*/  IMAD.WIDE.U32 R26, R16, 0x14, R4 ;  /* 0x00000014101a7825 */ /* 0x000fe200078e0004 */
[----:B------:R0:W3:Y:S03]  /*0350*/  LDG.E.CONSTANT R11, desc[UR6][R24.64] ;  /* 0x00000006180b7981 */ /* 0x0000e6000c1e9900 */
[C---:B------:R-:W-:Y:S02]  /*0360*/  IMAD R13, R2.reuse, 0x18, RZ ;  /* 0x00000018020d7824 */ /* 0x040fe400078e02ff */
[----:B------:R-:W-:-:S02]  /*0370*/  IMAD R15, R2, 0x1c, RZ ;  /* 0x0000001c020f7824 */ /* 0x000fc400078e02ff */
[----:B0-----:R-:W-:-:S05]  /*0380*/  IMAD.WIDE.U32 R24, R16, 0x18, R4 ;  /* 0x0000001810187825 */ /* 0x001fca00078e0004 */
[----:B------:R-:W-:Y:S02]  /*0390*/  IADD3 R25, PT, PT, R25, R13, RZ ;  /* 0x0000000d19197210 */ /* 0x000fe40007ffe0ff */
[----:B------:R-:W3:Y:S04]  /*03a0*/  LDG.E.CONSTANT R13, desc[UR6][R28.64] ;  /* 0x000000061c0d7981 */ /* 0x000ee8000c1e9900 */
[----:B------:R-:W4:Y:S01]  /*03b0*/  LDG.E.CONSTANT R24, desc[UR6][R24.64] ;  /* 0x0000000618187981 */ /* 0x000f22000c1e9900 */
[----:B--2---:R-:W-:Y:S02]  /*03c0*/  IADD3 R18, PT, PT, R18, R20, R9 ;  /* 0x0000001412127210 */ /* 0x004fe40007ffe009 */
[----:B------:R-:W-:Y:S01]  /*03d0*/  IADD3 R20, P0, PT, R4, R7, RZ ;  /* 0x0000000704147210 */ /* 0x000fe20007f1e0ff */
[----:B------:R-:W-:-:S04]  /*03e0*/  IMAD R9, R2, 0x14, RZ ;  /* 0x0000001402097824 */ /* 0x000fc800078e02ff */
[----:B------:R-:W-:Y:S02]  /*03f0*/  IMAD.X R21, R5, 0x1, R10, P0 ;  /* 0x0000000105157824 */ /* 0x000fe400000e060a */
[----:B------:R-:W-:-:S03]  /*0400*/  IMAD.IADD R27, R27, 0x1, R9 ;  /* 0x000000011b1b7824 */ /* 0x000fc600078e0209 */
[----:B------:R0:W2:Y:S04]  /*0410*/  LDG.E.CONSTANT R9, desc[UR6][R20.64] ;  /* 0x0000000614097981 */ /* 0x0000a8000c1e9900 */
[----:B------:R-:W2:Y:S01]  /*0420*/  LDG.E.CONSTANT R26, desc[UR6][R26.64] ;  /* 0x000000061a1a7981 */ /* 0x000ea2000c1e9900 */
[----:B0-----:R-:W-:-:S04]  /*0430*/  IMAD.WIDE.U32 R20, R16, 0x1c, R4 ;  /* 0x0000001c10147825 */ /* 0x001fc800078e0004 */
[----:B------:R-:W-:-:S06]  /*0440*/  IMAD.IADD R21, R21, 0x1, R15 ;  /* 0x0000000115157824 */ /* 0x000fcc00078e020f */
[----:B------:R-:W4:Y:S01]  /*0450*/  LDG.E.CONSTANT R21, desc[UR6][R20.64] ;  /* 0x0000000614157981 */ /* 0x000f22000c1e9900 */
[----:B---3--:R-:W-:Y:S02]  /*0460*/  IADD3 R11, PT, PT, R13, R11, R18 ;  /* 0x0000000b0d0b7210 */ /* 0x008fe40007ffe012 */
[----:B------:R-:W-:-:S05]  /*0470*/  LEA R18, P0, R16, R4, 0x5 ;  /* 0x0000000410127211 */ /* 0x000fca00078028ff */
[----:B------:R-:W-:Y:S02]  /*0480*/  IMAD.X R19, R5, 0x1, R14, P0 ;  /* 0x0000000105137824 */ /* 0x000fe400000e060e */
[----:B------:R-:W-:Y:S02]  /*0490*/  IMAD R13, R2, 0x24, RZ ;  /* 0x00000024020d7824 */ /* 0x000fe400078e02ff */
[----:B------:R-:W-:Y:S01]  /*04a0*/  IMAD.WIDE.U32 R28, R16, 0x24, R4 ;  /* 0x00000024101c7825 */ /* 0x000fe200078e0004 */
[----:B------:R0:W3:Y:S03]  /*04b0*/  LDG.E.CONSTANT R15, desc[UR6][R18.64] ;  /* 0x00000006120f7981 */ /* 0x0000e6000c1e9900 */
[----:B------:R-:W-:Y:S02]  /*04c0*/  IMAD.IADD R29, R29, 0x1, R13 ;  /* 0x000000011d1d7824 */ /* 0x000fe400078e020d */
[----:B------:R-:W-:-:S02]  /*04d0*/  IMAD R13, R2, 0x2c, RZ ;  /* 0x0000002c020d7824 */ /* 0x000fc400078e02ff */
[----:B------:R-:W-:Y:S01]  /*04e0*/  IMAD R23, R2, 0x38, RZ ;  /* 0x0000003802177824 */ /* 0x000fe200078e02ff */
[----:B------:R-:W3:Y:S01]  /*04f0*/  LDG.E.CONSTANT R28, desc[UR6][R28.64] ;  /* 0x000000061c1c7981 */ /* 0x000ee2000c1e9900 */
[----:B0-----:R-:W-:Y:S01]  /*0500*/  IMAD.WIDE.U32 R18, R16, 0x34, R4 ;  /* 0x0000003410127825 */ /* 0x001fe200078e0004 */
[----:B--2---:R-:W-:-:S03]  /*0510*/  IADD3 R9, PT, PT, R26, R9, R11 ;  /* 0x000000091a097210 */ /* 0x004fc60007ffe00b */
[----:B------:R-:W-:Y:S02]  /*0520*/  IMAD R11, R2, 0x28, RZ ;  /* 0x00000028020b7824 */ /* 0x000fe400078e02ff */
[----:B------:R-:W-:-:S04]  /*0530*/  IMAD.WIDE.U32 R26, R16, 0x28, R4 ;  /* 0x00000028101a7825 */ /* 0x000fc800078e0004 */
[----:B------:R-:W-:Y:S02]  /*0540*/  IMAD.IADD R27, R27, 0x1, R11 ;  /* 0x000000011b1b7824 */ /* 0x000fe400078e020b */
[----:B------:R-:W-:-:S03]  /*0550*/  IMAD R11, R2, 0x30, RZ ;  /* 0x00000030020b7824 */ /* 0x000fc600078e02ff */
[----:B------:R-:W2:Y:S01]  /*0560*/  LDG.E.CONSTANT R26, desc[UR6][R26.64] ;  /* 0x000000061a1a7981 */ /* 0x000ea2000c1e9900 */
[----:B----4-:R-:W-:Y:S01]  /*0570*/  IADD3 R9, PT, PT, R21, R24, R9 ;  /* 0x0000001815097210 */ /* 0x010fe20007ffe009 */
[----:B------:R-:W-:-:S04]  /*0580*/  IMAD.WIDE.U32 R24, R16, 0x30, R4 ;  /* 0x0000003010187825 */ /* 0x000fc800078e0004 */
[----:B------:R-:W-:Y:S02]  /*0590*/  IMAD.IADD R25, R25, 0x1, R11 ;  /* 0x0000000119197824 */ /* 0x000fe400078e020b */
[----:B------:R-:W-:Y:S02]  /*05a0*/  IMAD R11, R2, 0x34, RZ ;  /* 0x00000034020b7824 */ /* 0x000fe400078e02ff */
[----:B------:R-:W-:Y:S01]  /*05b0*/  IMAD.WIDE.U32 R20, R16, 0x2c, R4 ;  /* 0x0000002c10147825 */ /* 0x000fe200078e0004 */
[----:B------:R-:W4:Y:S03]  /*05c0*/  LDG.E.CONSTANT R24, desc[UR6][R24.64] ;  /* 0x0000000618187981 */ /* 0x000f26000c1e9900 */
[----:B------:R-:W-:Y:S01]  /*05d0*/  IMAD.IADD R19, R19, 0x1, R11 ;  /* 0x0000000113137824 */ /* 0x000fe200078e020b */
[----:B------:R-:W-:-:S04]  /*05e0*/  IADD3 R21, PT, PT, R21, R13, RZ ;  /* 0x0000000d15157210 */ /* 0x000fc80007ffe0ff */
[----:B------:R0:W4:Y:S04]  /*05f0*/  LDG.E.CONSTANT R11, desc[UR6][R18.64] ;  /* 0x00000006120b7981 */ /* 0x000128000c1e9900 */
[----:B------:R5:W2:Y:S01]  /*0600*/  LDG.E.CONSTANT R13, desc[UR6][R20.64] ;  /* 0x00000006140d7981 */ /* 0x000aa2000c1e9900 */
[----:B0-----:R-:W-:-:S04]  /*0610*/  IMAD.WIDE.U32 R18, R16, 0x38, R4 ;  /* 0x0000003810127825 */ /* 0x001fc800078e0004 */
[----:B------:R-:W-:Y:S02]  /*0620*/  IMAD.IADD R19, R19, 0x1, R23 ;  /* 0x0000000113137824 */ /* 0x000fe400078e0217 */
[----:B-----5:R-:W-:-:S04]  /*0630*/  IMAD.WIDE.U32 R20, R16, 0x3c, R4 ;  /* 0x0000003c10147825 */ /* 0x020fc800078e0004 */
[----:B------:R-:W-:-:S04]  /*0640*/  IMAD R23, R2, 0x3c, RZ ;  /* 0x0000003c02177824 */ /* 0x000fc800078e02ff */
[----:B------:R-:W-:Y:S02]  /*0650*/  IMAD.IADD R21, R21, 0x1, R23 ;  /* 0x0000000115157824 */ /* 0x000fe400078e0217 */
[----:B------:R-:W5:Y:S04]  /*0660*/  LDG.E.CONSTANT R23, desc[UR6][R18.64] ;  /* 0x0000000612177981 */ /* 0x000f68000c1e9900 */
[----:B------:R-:W5:Y:S01]  /*0670*/  LDG.E.CONSTANT R20, desc[UR6][R20.64] ;  /* 0x0000000614147981 */ /* 0x000f62000c1e9900 */
[----:B------:R-:W-:-:S04]  /*0680*/  UIADD3 UR5, UP1, UPT, UR5, -0x10, URZ ;  /* 0xfffffff005057890 */ /* 0x000fc8000ff3e0ff */
[----:B-1----:R-:W-:Y:S02]  /*0690*/  UIADD3.X UR8, UPT, UPT, UR8, -0x1, URZ, UP1, !UPT ;  /* 0xffffffff08087890 */ /* 0x002fe40008ffe4ff */
[----:B------:R-:W-:Y:S01]  /*06a0*/  UISETP.NE.U32.AND UP1, UPT, UR5, URZ, UPT ;  /* 0x000000ff0500728c */ /* 0x000fe2000bf25070 */
[----:B---3--:R-:W-:-:S03]  /*06b0*/  IADD3 R9, PT, PT, R28, R15, R9 ;  /* 0x0000000f1c097210 */ /* 0x008fc60007ffe009 */
[----:B------:R-:W-:Y:S01]  /*06c0*/  UISETP.NE.AND.EX UP1, UPT, UR8, URZ, UPT, UP1 ;  /* 0x000000ff0800728c */ /* 0x000fe2000bf25310 */
[----:B------:R-:W-:Y:S02]  /*06d0*/  LEA R4, P1, R16, R4, 0x6 ;  /* 0x0000000410047211 */ /* 0x000fe400078230ff */
[----:B------:R-:W-:-:S03]  /*06e0*/  IADD3 R6, P0, PT, R6, R7, RZ ;  /* 0x0000000706067210 */ /* 0x000fc60007f1e0ff */
[----:B------:R-:W-:Y:S01]  /*06f0*/  IMAD.X R5, R5, 0x1, R12, P1 ;  /* 0x0000000105057824 */ /* 0x000fe200008e060c */
[----:B------:R-:W-:Y:S02]  /*0700*/  IADD3.X R3, PT, PT, R3, R10, RZ, P0, !PT ;  /* 0x0000000a03037210 */ /* 0x000fe400007fe4ff */
[----:B--2---:R-:W-:-:S04]  /*0710*/  IADD3 R9, PT, PT, R13, R26, R9 ;  /* 0x0000001a0d097210 */ /* 0x004fc80007ffe009 */
[----:B----4-:R-:W-:-:S04]  /*0720*/  IADD3 R9, PT, PT, R11, R24, R9 ;  /* 0x000000180b097210 */ /* 0x010fc80007ffe009 */
[----:B-----5:R-:W-:Y:S01]  /*0730*/  IADD3 R9, PT, PT, R20, R23, R9 ;  /* 0x0000001714097210 */ /* 0x020fe20007ffe009 */
[----:B------:R-:W-:Y:S06]  /*0740*/  BRA.U UP1, `(.L_x_2) ;  /* 0xfffffff901d87547 */ /* 0x000fec000b83ffff */
.L_x_1:
[----:B------:R-:W-:Y:S05]  /*0750*/  BRA.U !UP0, `(.L_x_0) ;  /* 0x0000000508487547 */ /* 0x000fea000b800000 */
[----:B------:R-:W-:Y:S02]  /*0760*/  UISETP.GE.U32.AND UP1, UPT, UR9, 0x8, UPT ;  /* 0x000000080900788c */ /* 0x000fe4000bf26070 */
[----:B------:R-:W-:Y:S02]  /*0770*/  ULOP3.LUT UR8, UR4, 0x7, URZ, 0xc0, !UPT ;  /* 0x0000000704087892 */ /* 0x000fe4000f8ec0ff */
[----:B------:R-:W-:Y:S02]  /*0780*/  UISETP.GE.U32.AND.EX UP1, UPT, URZ, URZ, UPT, UP1 ;  /* 0x000000ffff00728c */ /* 0x000fe4000bf26110 */
[----:B------:R-:W-:-:S04]  /*0790*/  UISETP.NE.U32.AND UP0, UPT, UR8, URZ, UPT ;  /* 0x000000ff0800728c */ /* 0x000fc8000bf05070 */
[----:B------:R-:W-:-:S03]  /*07a0*/  UISETP.NE.AND.EX UP0, UPT, URZ, URZ, UPT, UP0 ;  /* 0x000000ffff00728c */ /* 0x000fc6000bf05300 */
[----:B------:R-:W-:Y:S08]  /*07b0*/  BRA.U !UP1, `(.L_x_3) ;  /* 0x0000000109847547 */ /* 0x000ff0000b800000 */
[----:B------:R-:W0:Y:S01]  /*07c0*/  LDCU.64 UR10, c[0x0][0x380] ;  /* 0x00007000ff0a77ac */ /* 0x000e220008000a00 */
[C---:B------:R-:W-:Y:S01]  /*07d0*/  IMAD.SHL.U32 R21, R16.reuse, 0x4, RZ ;  /* 0x0000000410157824 */ /* 0x040fe200078e00ff */
[----:B------:R-:W-:Y:S02]  /*07e0*/  SHF.L.U64.HI R7, R16, 0x2, R2 ;  /* 0x0000000210077819 */ /* 0x000fe40000010202 */
[----:B0-----:R-:W-:-:S04]  /*07f0*/  LEA R24, P1, R6, UR10, 0x2 ;  /* 0x0000000a06187c11 */ /* 0x001fc8000f8210ff */
[-C--:B------:R-:W-:Y:S02]  /*0800*/  IADD3 R22, P0, PT, R24, R21.reuse, RZ ;  /* 0x0000001518167210 */ /* 0x080fe40007f1e0ff */
[----:B------:R-:W-:Y:S02]  /*0810*/  LEA.HI.X R25, R6, UR11, R3, 0x2, P1 ;  /* 0x0000000b06197c11 */ /* 0x000fe400088f1403 */
[----:B------:R-:W-:-:S03]  /*0820*/  IADD3 R14, P1, PT, R22, R21, RZ ;  /* 0x00000015160e7210 */ /* 0x000fc60007f3e0ff */
[----:B------:R-:W-:Y:S01]  /*0830*/  IMAD.X R23, R25, 0x1, R7, P0 ;  /* 0x0000000119177824 */ /* 0x000fe200000e0607 */
[----:B------:R-:W-:Y:S01]  /*0840*/  IADD3 R4, P0, PT, R14, R21, RZ ;  /* 0x000000150e047210 */ /* 0x000fe20007f1e0ff */
[----:B------:R-:W2:Y:S03]  /*0850*/  LDG.E.CONSTANT R8, desc[UR6][R24.64] ;  /* 0x0000000618087981 */ /* 0x000ea6000c1e9900 */
[----:B------:R-:W-:Y:S01]  /*0860*/  IADD3.X R15, PT, PT, R23, R7, RZ, P1, !PT ;  /* 0x00000007170f7210 */ /* 0x000fe20000ffe4ff */
[----:B------:R-:W2:Y:S01]  /*0870*/  LDG.E.CONSTANT R22, desc[UR6][R22.64] ;  /* 0x0000000616167981 */ /* 0x000ea2000c1e9900 */
[----:B------:R-:W-:-:S03]  /*0880*/  IADD3 R10, P1, PT, R4, R21, RZ ;  /* 0x00000015040a7210 */ /* 0x000fc60007f3e0ff */
[--C-:B------:R-:W-:Y:S01]  /*0890*/  IMAD.X R5, R15, 0x1, R7.reuse, P0 ;  /* 0x000000010f057824 */ /* 0x100fe200000e0607 */
[-C--:B------:R-:W-:Y:S01]  /*08a0*/  IADD3 R12, P0, PT, R10, R21.reuse, RZ ;  /* 0x000000150a0c7210 */ /* 0x080fe20007f1e0ff */
[----:B------:R-:W3:Y:S02]  /*08b0*/  LDG.E.CONSTANT R15, desc[UR6][R14.64] ;  /* 0x000000060e0f7981 */ /* 0x000ee4000c1e9900 */
[--C-:B------:R-:W-:Y:S01]  /*08c0*/  IMAD.X R11, R5, 0x1, R7.reuse, P1 ;  /* 0x00000001050b7824 */ /* 0x100fe200008e0607 */
[-C--:B------:R-:W-:Y:S01]  /*08d0*/  IADD3 R18, P1, PT, R12, R21.reuse, RZ ;  /* 0x000000150c127210 */ /* 0x080fe20007f3e0ff */
[----:B------:R-:W3:Y:S02]  /*08e0*/  LDG.E.CONSTANT R4, desc[UR6][R4.64] ;  /* 0x0000000604047981 */ /* 0x000ee4000c1e9900 */
[--C-:B------:R-:W-:Y:S01]  /*08f0*/  IMAD.X R13, R11, 0x1, R7.reuse, P0 ;  /* 0x000000010b0d7824 */ /* 0x100fe200000e0607 */
[----:B------:R-:W-:Y:S01]  /*0900*/  IADD3 R20, P0, PT, R18, R21, RZ ;  /* 0x0000001512147210 */ /* 0x000fe20007f1e0ff */
[----:B------:R-:W4:Y:S03]  /*0910*/  LDG.E.CONSTANT R11, desc[UR6][R10.64] ;  /* 0x000000060a0b7981 */ /* 0x000f26000c1e9900 */
[----:B------:R-:W-:Y:S01]  /*0920*/  IADD3.X R19, PT, PT, R13, R7, RZ, P1, !PT ;  /* 0x000000070d137210 */ /* 0x000fe20000ffe4ff */
[----:B------:R-:W4:Y:S04]  /*0930*/  LDG.E.CONSTANT R12, desc[UR6][R12.64] ;  /* 0x000000060c0c7981 */ /* 0x000f28000c1e9900 */
[----:B------:R-:W-:-:S02]  /*0940*/  IMAD.X R21, R19, 0x1, R7, P0 ;  /* 0x0000000113157824 */ /* 0x000fc400000e0607 */
[----:B------:R-:W5:Y:S04]  /*0950*/  LDG.E.CONSTANT R19, desc[UR6][R18.64] ;  /* 0x0000000612137981 */ /* 0x000f68000c1e9900 */
[----:B------:R-:W5:Y:S01]  /*0960*/  LDG.E.CONSTANT R20, desc[UR6][R20.64] ;  /* 0x0000000614147981 */ /* 0x000f62000c1e9900 */
[----:B------:R-:W-:-:S04]  /*0970*/  LEA R6, P0, R16, R6, 0x3 ;  /* 0x0000000610067211 */ /* 0x000fc800078018ff */
[----:B------:R-:W-:Y:S02]  /*0980*/  LEA.HI.X R3, R16, R3, R2, 0x3, P0 ;  /* 0x0000000310037211 */ /* 0x000fe400000f1c02 */
[----:B--2---:R-:W-:-:S04]  /*0990*/  IADD3 R8, PT, PT, R22, R8, R9 ;  /* 0x0000000816087210 */ /* 0x004fc80007ffe009 */
[----:B---3--:R-:W-:-:S04]  /*09a0*/  IADD3 R8, PT, PT, R4, R15, R8 ;  /* 0x0000000f04087210 */ /* 0x008fc80007ffe008 */
[----:B----4-:R-:W-:-:S04]  /*09b0*/  IADD3 R8, PT, PT, R12, R11, R8 ;  /* 0x0000000b0c087210 */ /* 0x010fc80007ffe008 */
[----:B-----5:R-:W-:-:S07]  /*09c0*/  IADD3 R9, PT, PT, R20, R19, R8 ;  /* 0x0000001314097210 */ /* 0x020fce0007ffe008 */
.L_x_3:
[----:B------:R-:W-:Y:S05]  /*09d0*/  BRA.U !UP0, `(.L_x_0) ;  /* 0x0000000108a87547 */ /* 0x000fea000b800000 */
[----:B------:R-:W-:Y:S02]  /*09e0*/  UISETP.GE.U32.AND UP1, UPT, UR8, 0x4, UPT ;  /* 0x000000040800788c */ /* 0x000fe4000bf26070 */
[----:B------:R-:W-:Y:S02]  /*09f0*/  ULOP3.LUT UR5, UR4, 0x3, URZ, 0xc0, !UPT ;  /* 0x0000000304057892 */ /* 0x000fe4000f8ec0ff */
[----:B------:R-:W-:Y:S02]  /*0a00*/  UISETP.GE.U32.AND.EX UP1, UPT, URZ, URZ, UPT, UP1 ;  /* 0x000000ffff00728c */ /* 0x000fe4000bf26110 */
[----:B------:R-:W-:Y:S01]  /*0a10*/  UISETP.NE.U32.AND UP0, UPT, UR5, URZ, UPT ;  /* 0x000000ff0500728c */ /* 0x000fe2000bf05070 */
[----:B------:R-:W-:-:S03]  /*0a20*/  UMOV UR4, URZ ;  /* 0x000000ff00047c82 */ /* 0x000fc60008000000 */
[----:B------:R-:W-:-:S03]  /*0a30*/  UISETP.NE.AND.EX UP0, UPT, UR4, URZ, UPT, UP0 ;  /* 0x000000ff0400728c */ /* 0x000fc6000bf05300 */
[----:B------:R-:W-:Y:S08]  /*0a40*/  BRA.U !UP1, `(.L_x_4) ;  /* 0x00000001094c7547 */ /* 0x000ff0000b800000 */
[----:B------:R-:W0:Y:S01]  /*0a50*/  LDCU.64 UR8, c[0x0][0x380] ;  /* 0x00007000ff0877ac */ /* 0x000e220008000a00 */
[C---:B------:R-:W-:Y:S01]  /*0a60*/  IMAD.SHL.U32 R19, R16.reuse, 0x4, RZ ;  /* 0x0000000410137824 */ /* 0x040fe200078e00ff */
[----:B------:R-:W-:Y:S02]  /*0a70*/  SHF.L.U64.HI R7, R16, 0x2, R2 ;  /* 0x0000000210077819 */ /* 0x000fe40000010202 */
[----:B0-----:R-:W-:-:S04]  /*0a80*/  LEA R10, P0, R6, UR8, 0x2 ;  /* 0x00000008060a7c11 */ /* 0x001fc8000f8010ff */
[----:B------:R-:W-:Y:S02]  /*0a90*/  LEA.HI.X R11, R6, UR9, R3, 0x2, P0 ;  /* 0x00000009060b7c11 */ /* 0x000fe400080f1403 */
[----:B------:R-:W-:-:S03]  /*0aa0*/  IADD3 R12, P0, PT, R10, R19, RZ ;  /* 0x000000130a0c7210 */ /* 0x000fc60007f1e0ff */
[----:B------:R-:W2:Y:S02]  /*0ab0*/  LDG.E.CONSTANT R10, desc[UR6][R10.64] ;  /* 0x000000060a0a7981 */ /* 0x000ea4000c1e9900 */
[----:B------:R-:W-:Y:S01]  /*0ac0*/  IMAD.X R13, R11, 0x1, R7, P0 ;  /* 0x000000010b0d7824 */ /* 0x000fe200000e0607 */
[----:B------:R-:W-:-:S04]  /*0ad0*/  IADD3 R14, P0, PT, R12, R19, RZ ;  /* 0x000000130c0e7210 */ /* 0x000fc80007f1e0ff */
[----:B------:R-:W-:Y:S01]  /*0ae0*/  IADD3.X R15, PT, PT, R13, R7, RZ, P0, !PT ;  /* 0x000000070d0f7210 */ /* 0x000fe200007fe4ff */
[----:B------:R-:W2:Y:S01]  /*0af0*/  LDG.E.CONSTANT R12, desc[UR6][R12.64] ;  /* 0x000000060c0c7981 */ /* 0x000ea2000c1e9900 */
[----:B------:R-:W-:-:S03]  /*0b00*/  IADD3 R4, P0, PT, R14, R19, RZ ;  /* 0x000000130e047210 */ /* 0x000fc60007f1e0ff */
[----:B------:R-:W3:Y:S02]  /*0b10*/  LDG.E.CONSTANT R14, desc[UR6][R14.64] ;  /* 0x000000060e0e7981 */ /* 0x000ee4000c1e9900 */
[----:B------:R-:W-:-:S05]  /*0b20*/  IMAD.X R5, R15, 0x1, R7, P0 ;  /* 0x000000010f057824 */ /* 0x000fca00000e0607 */
[----:B------:R-:W3:Y:S01]  /*0b30*/  LDG.E.CONSTANT R4, desc[UR6][R4.64] ;  /* 0x0000000604047981 */ /* 0x000ee2000c1e9900 */
[----:B------:R-:W-:-:S05]  /*0b40*/  IADD3 R6, P0, PT, R19, R6, RZ ;  /* 0x0000000613067210 */ /* 0x000fca0007f1e0ff */
[----:B------:R-:W-:Y:S01]  /*0b50*/  IMAD.X R3, R7, 0x1, R3, P0 ;  /* 0x0000000107037824 */ /* 0x000fe200000e0603 */
[----:B--2---:R-:W-:-:S04]  /*0b60*/  IADD3 R9, PT, PT, R12, R10, R9 ;  /* 0x0000000a0c097210 */ /* 0x004fc80007ffe009 */
[----:B---3--:R-:W-:-:S07]  /*0b70*/  IADD3 R9, PT, PT, R4, R14, R9 ;  /* 0x0000000e04097210 */ /* 0x008fce0007ffe009 */
.L_x_4:
[----:B------:R-:W-:Y:S05]  /*0b80*/  BRA.U !UP0, `(.L_x_0) ;  /* 0x00000001083c7547 */ /* 0x000fea000b800000 */
[----:B------:R-:W0:Y:S01]  /*0b90*/  LDCU.64 UR8, c[0x0][0x380] ;  /* 0x00007000ff0877ac */ /* 0x000e220008000a00 */
[----:B------:R-:W-:Y:S02]  /*0ba0*/  SHF.L.U64.HI R7, R16, 0x2, R2 ;  /* 0x0000000210077819 */ /* 0x000fe40000010202 */
[----:B0-----:R-:W-:-:S04]  /*0bb0*/  LEA R5, P0, R6, UR8, 0x2 ;  /* 0x0000000806057c11 */ /* 0x001fc8000f8010ff */
[----:B------:R-:W-:-:S09]  /*0bc0*/  LEA.HI.X R4, R6, UR9, R3, 0x2, P0 ;  /* 0x0000000906047c11 */ /* 0x000fd200080f1403 */
.L_x_5:
[----:B------:R-:W-:Y:S01]  /*0bd0*/  IMAD.MOV.U32 R2, RZ, RZ, R5 ;  /* 0x000000ffff027224 */ /* 0x000fe200078e0005 */
[----:B------:R-:W-:-:S05]  /*0be0*/  MOV R3, R4 ;  /* 0x0000000400037202 */ /* 0x000fca0000000f00 */
[----:B------:R-:W2:Y:S01]  /*0bf0*/  LDG.E.CONSTANT R2, desc[UR6][R2.64] ;  /* 0x0000000602027981 */ /* 0x000ea2000c1e9900 */
[----:B------:R-:W-:Y:S01]  /*0c00*/  UIADD3 UR5, UP0, UPT, UR5, -0x1, URZ ;  /* 0xffffffff05057890 */ /* 0x000fe2000ff1e0ff */
[----:B------:R-:W-:-:S03]  /*0c10*/  LEA R5, P0, R16, R5, 0x2 ;  /* 0x0000000510057211 */ /* 0x000fc600078010ff */
[----:B------:R-:W-:Y:S02]  /*0c20*/  UIADD3.X UR4, UPT, UPT, UR4, -0x1, URZ, UP0, !UPT ;  /* 0xffffffff04047890 */ /* 0x000fe400087fe4ff */
[----:B------:R-:W-:Y:S01]  /*0c30*/  UISETP.NE.U32.AND UP0, UPT, UR5, URZ, UPT ;  /* 0x000000ff0500728c */ /* 0x000fe2000bf05070 */
[----:B------:R-:W-:-:S03]  /*0c40*/  IMAD.X R4, R4, 0x1, R7, P0 ;  /* 0x0000000104047824 */ /* 0x000fc600000e0607 */
[----:B------:R-:W-:Y:S01]  /*0c50*/  UISETP.NE.AND.EX UP0, UPT, UR4, URZ, UPT, UP0 ;  /* 0x000000ff0400728c */ /* 0x000fe2000bf05300 */
[----:B--2---:R-:W-:-:S08]  /*0c60*/  IMAD.IADD R9, R2, 0x1, R9 ;  /* 0x0000000102097824 */ /* 0x004fd000078e0209 */
[----:B------:R-:W-:Y:S05]  /*0c70*/  BRA.U UP0, `(.L_x_5) ;  /* 0xfffffffd00d47547 */ /* 0x000fea000b83ffff */
.L_x_0:
[----:B------:R-:W0:Y:S02]  /*0c80*/  LDCU.64 UR4, c[0x0][0x388] ;  /* 0x00007100ff0477ac */ /* 0x000e240008000a00 */
[----:B0-----:R-:W-:-:S04]  /*0c90*/  LEA R2, P0, R0, UR4, 0x2 ;  /* 0x0000000400027c11 */ /* 0x001fc8000f8010ff */
[----:B------:R-:W-:-:S05]  /*0ca0*/  LEA.HI.X R3, R0, UR5, RZ, 0x2, P0 ;  /* 0x0000000500037c11 */ /* 0x000fca00080f14ff */
[----:B------:R-:W-:Y:S01]  /*0cb0*/  STG.E desc[UR6][R2.64], R9 ;  /* 0x0000000902007986 */ /* 0x000fe2000c101906 */
[----:B------:R-:W-:Y:S05]  /*0cc0*/  EXIT ;  /* 0x000000000000794d */ /* 0x000fea0003800000 */
.L_x_6:
[----:B------:R-:W-:-:S00]  /*0cd0*/  BRA `(.L_x_6) ;  /* 0xfffffffc00fc7947 */ /* 0x000fc0000383ffff */
[----:B------:R-:W-:-:S00]  /*0ce0*/  NOP ;  /* 0x0000000000007918 */ /* 0x000fc00000000000 */
        /* <DEDUP_REMOVED lines=9> */
.L_x_7:


//--------------------- .nv.shared.reserved.0     --------------------------
	.section	.nv.shared.reserved.0,"aw",@nobits
	.weak		__nv_reservedSMEM_offset_0_alias
	.size		__nv_reservedSMEM_offset_0_alias, 0, 64
	.other		__nv_reservedSMEM_offset_0_alias,@"STO_CUDA_RESERVED_SHARED STV_DEFAULT"
__nv_reservedSMEM_offset_0_alias:
	.zero		0
	.zero		64


//--------------------- .nv.constant0._Z17kernel_reduce_sumIiEvPKT_PS0_mmm --------------------------
	.section	.nv.constant0._Z17kernel_reduce_sumIiEvPKT_PS0_mmm,"a",@progbits
	.sectionflags	@""
	.align	4
.nv.constant0._Z17kernel_reduce_sumIiEvPKT_PS0_mmm:
	.zero		936


//--------------------- SYMBOLS --------------------------

	.type		.nv.reservedSmem.offset0,@object
	.size		.nv.reservedSmem.offset0,0x4
